//
// Generated by NVIDIA NVVM Compiler
//
// Compiler Build ID: CL-36424714
// Cuda compilation tools, release 13.0, V13.0.88
// Based on NVVM 20.0.0
//

.version 9.0
.target sm_100
.address_size 64

	// .globl	_Z10run_on_gpuPiPfPcS_Pj

.visible .entry _Z10run_on_gpuPiPfPcS_Pj(
	.param .u64 .ptr .align 1 _Z10run_on_gpuPiPfPcS_Pj_param_0,
	.param .u64 .ptr .align 1 _Z10run_on_gpuPiPfPcS_Pj_param_1,
	.param .u64 .ptr .align 1 _Z10run_on_gpuPiPfPcS_Pj_param_2,
	.param .u64 .ptr .align 1 _Z10run_on_gpuPiPfPcS_Pj_param_3,
	.param .u64 .ptr .align 1 _Z10run_on_gpuPiPfPcS_Pj_param_4
)
{
	.reg .pred 	%p<7>;
	.reg .b32 	%r<28>;
	.reg .b64 	%rd<5>;

	ld.param.u64 	%rd2, [_Z10run_on_gpuPiPfPcS_Pj_param_3];
	ld.param.u64 	%rd3, [_Z10run_on_gpuPiPfPcS_Pj_param_4];
	cvta.to.global.u64 	%rd1, %rd3;
	cvta.to.global.u64 	%rd4, %rd2;
	ld.global.u32 	%r12, [%rd4];
	mov.u32 	%r13, %ntid.x;
	div.u32 	%r14, %r12, %r13;
	mov.u32 	%r15, %tid.x;
	mul.lo.s32 	%r1, %r14, %r15;
	add.s32 	%r16, %r13, -1;
	setp.eq.s32 	%p1, %r15, %r16;
	add.s32 	%r17, %r1, %r14;
	selp.b32 	%r2, %r12, %r17, %p1;
	setp.ge.s32 	%p2, %r1, %r2;
	@%p2 bra 	$L__BB0_7;
	sub.s32 	%r18, %r2, %r1;
	and.b32  	%r3, %r18, 3;
	setp.eq.s32 	%p3, %r3, 0;
	mov.u32 	%r26, %r1;
	@%p3 bra 	$L__BB0_4;
	neg.s32 	%r25, %r3;
	add.s32 	%r26, %r1, %r3;
$L__BB0_3:
	.pragma "nounroll";
	atom.global.add.u32 	%r19, [%rd1], 1;
	add.s32 	%r25, %r25, 1;
	setp.ne.s32 	%p4, %r25, 0;
	@%p4 bra 	$L__BB0_3;
$L__BB0_4:
	sub.s32 	%r20, %r1, %r2;
	setp.gt.u32 	%p5, %r20, -4;
	@%p5 bra 	$L__BB0_7;
	sub.s32 	%r27, %r26, %r2;
$L__BB0_6:
	atom.global.add.u32 	%r21, [%rd1], 1;
	atom.global.add.u32 	%r22, [%rd1], 1;
	atom.global.add.u32 	%r23, [%rd1], 1;
	atom.global.add.u32 	%r24, [%rd1], 1;
	add.s32 	%r27, %r27, 4;
	setp.ne.s32 	%p6, %r27, 0;
	@%p6 bra 	$L__BB0_6;
$L__BB0_7:
	ret;

}


// ===== COMPILED SASS (sm_100) =====

	.target	sm_100

	.elftype	@"ET_EXEC"


//--------------------- .note.nv.tkinfo           --------------------------
	.section	.note.nv.tkinfo,"",@"SHT_NOTE"
	.sectionflags	@"SHF_NOTE_NV_TKINFO"
	.tkinfo
        /*0018*/ 	.word	0x00000002
        /*0030*/ 	.string	""
        /*0030*/ 	.string	"ptxas"
        /*0030*/ 	.string	"Cuda compilation tools, release 13.0, V13.0.88"
        /*0030*/ 	.string	"Build cuda_13.0.r13.0/compiler.36424714_0"
        /*0030*/ 	.string	"-arch sm_100 -m 64 "



//--------------------- .note.nv.cuinfo           --------------------------
	.section	.note.nv.cuinfo,"",@"SHT_NOTE"
	.sectionflags	@"SHF_NOTE_NV_CUINFO"
        /*0018*/ 	.short	0x0002
        /*001a*/ 	.short	0x0064
        /*001c*/ 	.short	0x0082
	.zero		2


//--------------------- .nv.info                  --------------------------
	.section	.nv.info,"",@"SHT_CUDA_INFO"
	.align	4


	//----- nvinfo : EIATTR_REGCOUNT
	.align		4
        /*0000*/ 	.byte	0x04, 0x2f
        /*0002*/ 	.short	(.L_1 - .L_0)
	.align		4
.L_0:
        /*0004*/ 	.word	index@(_Z10run_on_gpuPiPfPcS_Pj)
        /*0008*/ 	.word	0x0000000a


	//----- nvinfo : EIATTR_FRAME_SIZE
	.align		4
.L_1:
        /*000c*/ 	.byte	0x04, 0x11
        /*000e*/ 	.short	(.L_3 - .L_2)
	.align		4
.L_2:
        /*0010*/ 	.word	index@(_Z10run_on_gpuPiPfPcS_Pj)
        /*0014*/ 	.word	0x00000000


	//----- nvinfo : EIATTR_MIN_STACK_SIZE
	.align		4
.L_3:
        /*0018*/ 	.byte	0x04, 0x12
        /*001a*/ 	.short	(.L_5 - .L_4)
	.align		4
.L_4:
        /*001c*/ 	.word	index@(_Z10run_on_gpuPiPfPcS_Pj)
        /*0020*/ 	.word	0x00000000
.L_5:


//--------------------- .nv.compat                --------------------------
	.section	.nv.compat,"",@"SHT_CUDA_COMPAT_INFO"
	.align	4
        /*0000*/ 	.byte	0x02, 0x09, 0x00, 0x00, 0x02, 0x02, 0x01, 0x00, 0x02, 0x05, 0x05, 0x00, 0x03, 0x07, 0x01, 0x01
        /*0010*/ 	.byte	0x02, 0x03, 0x00, 0x00, 0x02, 0x06, 0x01, 0x00, 0x04, 0x0b, 0x08, 0x00, 0x09, 0x00, 0x00, 0x00
        /*0020*/ 	.byte	0x00, 0x00, 0x00, 0x00


//--------------------- .nv.info._Z10run_on_gpuPiPfPcS_Pj --------------------------
	.section	.nv.info._Z10run_on_gpuPiPfPcS_Pj,"",@"SHT_CUDA_INFO"
	.sectionflags	@""
	.align	4


	//----- nvinfo : EIATTR_CUDA_API_VERSION
	.align		4
        /*0000*/ 	.byte	0x04, 0x37
        /*0002*/ 	.short	(.L_7 - .L_6)
.L_6:
        /*0004*/ 	.word	0x00000082


	//----- nvinfo : EIATTR_KPARAM_INFO
	.align		4
.L_7:
        /*0008*/ 	.byte	0x04, 0x17
        /*000a*/ 	.short	(.L_9 - .L_8)
.L_8:
        /*000c*/ 	.word	0x00000000
        /*0010*/ 	.short	0x0004
        /*0012*/ 	.short	0x0020
        /*0014*/ 	.byte	0x00, 0xf5, 0x21, 0x00


	//----- nvinfo : EIATTR_KPARAM_INFO
	.align		4
.L_9:
        /*0018*/ 	.byte	0x04, 0x17
        /*001a*/ 	.short	(.L_11 - .L_10)
.L_10:
        /*001c*/ 	.word	0x00000000
        /*0020*/ 	.short	0x0003
        /*0022*/ 	.short	0x0018
        /*0024*/ 	.byte	0x00, 0xf5, 0x21, 0x00


	//----- nvinfo : EIATTR_KPARAM_INFO
	.align		4
.L_11:
        /*0028*/ 	.byte	0x04, 0x17
        /*002a*/ 	.short	(.L_13 - .L_12)
.L_12:
        /*002c*/ 	.word	0x00000000
        /*0030*/ 	.short	0x0002
        /*0032*/ 	.short	0x0010
        /*0034*/ 	.byte	0x00, 0xf5, 0x21, 0x00


	//----- nvinfo : EIATTR_KPARAM_INFO
	.align		4
.L_13:
        /*0038*/ 	.byte	0x04, 0x17
        /*003a*/ 	.short	(.L_15 - .L_14)
.L_14:
        /*003c*/ 	.word	0x00000000
        /*0040*/ 	.short	0x0001
        /*0042*/ 	.short	0x0008
        /*0044*/ 	.byte	0x00, 0xf5, 0x21, 0x00


	//----- nvinfo : EIATTR_KPARAM_INFO
	.align		4
.L_15:
        /*0048*/ 	.byte	0x04, 0x17
        /*004a*/ 	.short	(.L_17 - .L_16)
.L_16:
        /*004c*/ 	.word	0x00000000
        /*0050*/ 	.short	0x0000
        /*0052*/ 	.short	0x0000
        /*0054*/ 	.byte	0x00, 0xf5, 0x21, 0x00


	//----- nvinfo : EIATTR_SPARSE_MMA_MASK
	.align		4
.L_17:
        /*0058*/ 	.byte	0x03, 0x50
        /*005a*/ 	.short	0x0000


	//----- nvinfo : EIATTR_MAXREG_COUNT
	.align		4
        /*005c*/ 	.byte	0x03, 0x1b
        /*005e*/ 	.short	0x00ff


	//----- nvinfo : EIATTR_MERCURY_ISA_VERSION
	.align		4
        /*0060*/ 	.byte	0x03, 0x5f
        /*0062*/ 	.short	0x0101


	//----- nvinfo : EIATTR_INT_WARP_WIDE_INSTR_OFFSETS
	.align		4
        /*0064*/ 	.byte	0x04, 0x31
        /*0066*/ 	.short	(.L_19 - .L_18)


	//   ....[0]....
.L_18:
        /*0068*/ 	.word	0x00000280


	//   ....[1]....
        /*006c*/ 	.word	0x00000350


	//----- nvinfo : EIATTR_VRC_CTA_INIT_COUNT
	.align		4
.L_19:
        /*0070*/ 	.byte	0x02, 0x4a
	.zero		1
	.zero		1


	//----- nvinfo : EIATTR_EXIT_INSTR_OFFSETS
	.align		4
        /*0074*/ 	.byte	0x04, 0x1c
        /*0076*/ 	.short	(.L_21 - .L_20)


	//   ....[0]....
.L_20:
        /*0078*/ 	.word	0x000001d0


	//   ....[1]....
        /*007c*/ 	.word	0x00000310


	//   ....[2]....
        /*0080*/ 	.word	0x00000400


	//----- nvinfo : EIATTR_CRS_STACK_SIZE
	.align		4
.L_21:
        /*0084*/ 	.byte	0x04, 0x1e
        /*0086*/ 	.short	(.L_23 - .L_22)
.L_22:
        /*0088*/ 	.word	0x00000000


	//----- nvinfo : EIATTR_CBANK_PARAM_SIZE
	.align		4
.L_23:
        /*008c*/ 	.byte	0x03, 0x19
        /*008e*/ 	.short	0x0028


	//----- nvinfo : EIATTR_PARAM_CBANK
	.align		4
        /*0090*/ 	.byte	0x04, 0x0a
        /*0092*/ 	.short	(.L_25 - .L_24)
	.align		4
.L_24:
        /*0094*/ 	.word	index@(.nv.constant0._Z10run_on_gpuPiPfPcS_Pj)
        /*0098*/ 	.short	0x0380
        /*009a*/ 	.short	0x0028


	//----- nvinfo : EIATTR_SW_WAR
	.align		4
.L_25:
        /*009c*/ 	.byte	0x04, 0x36
        /*009e*/ 	.short	(.L_27 - .L_26)
.L_26:
        /*00a0*/ 	.word	0x00000008
.L_27:


//--------------------- .nv.callgraph             --------------------------
	.section	.nv.callgraph,"",@"SHT_CUDA_CALLGRAPH"
	.align	4
	.sectionentsize	8
	.align		4
        /*0000*/ 	.word	0x00000000
	.align		4
        /*0004*/ 	.word	0xffffffff
	.align		4
        /*0008*/ 	.word	0x00000000
	.align		4
        /*000c*/ 	.word	0xfffffffe
	.align		4
        /*0010*/ 	.word	0x00000000
	.align		4
        /*0014*/ 	.word	0xfffffffd
	.align		4
        /*0018*/ 	.word	0x00000000
	.align		4
        /*001c*/ 	.word	0xfffffffc


//--------------------- .text._Z10run_on_gpuPiPfPcS_Pj --------------------------
	.section	.text._Z10run_on_gpuPiPfPcS_Pj,"ax",@progbits
	.align	128
        .global         _Z10run_on_gpuPiPfPcS_Pj
        .type           _Z10run_on_gpuPiPfPcS_Pj,@function
        .size           _Z10run_on_gpuPiPfPcS_Pj,(.L_x_5 - _Z10run_on_gpuPiPfPcS_Pj)
        .other          _Z10run_on_gpuPiPfPcS_Pj,@"STO_CUDA_ENTRY STV_DEFAULT"
_Z10run_on_gpuPiPfPcS_Pj:
.text._Z10run_on_gpuPiPfPcS_Pj:
[----:B------:R-:W-:Y:S08]  /*0000*/  LDC R1, c[0x0][0x37c] ;  /* 0x0000df00ff017b82 */ /* 0x000ff00000000800 */
[----:B------:R-:W0:Y:S01]  /*0010*/  LDC.64 R2, c[0x0][0x398] ;  /* 0x0000e600ff027b82 */ /* 0x000e220000000a00 */
[----:B------:R-:W0:Y:S02]  /*0020*/  LDCU.64 UR6, c[0x0][0x358] ;  /* 0x00006b00ff0677ac */ /* 0x000e240008000a00 */
[----:B0-----:R-:W2:Y:S01]  /*0030*/  LDG.E R0, desc[UR6][R2.64] ;  /* 0x0000000602007981 */ /* 0x001ea2000c1e1900 */
[----:B------:R-:W0:Y:S02]  /*0040*/  LDCU UR5, c[0x0][0x360] ;  /* 0x00006c00ff0577ac */ /* 0x000e240008000800 */
[----:B0-----:R-:W0:Y:S01]  /*0050*/  I2F.U32.RP R6, UR5 ;  /* 0x0000000500067d06 */ /* 0x001e220008209000 */
[----:B------:R-:W-:Y:S01]  /*0060*/  ISETP.NE.U32.AND P0, PT, RZ, UR5, PT ;  /* 0x00000005ff007c0c */ /* 0x000fe2000bf05070 */
[----:B------:R-:W-:-:S06]  /*0070*/  UIADD3 UR4, UPT, UPT, UR5, -0x1, URZ ;  /* 0xffffffff05047890 */ /* 0x000fcc000fffe0ff */
[----:B0-----:R-:W0:Y:S02]  /*0080*/  MUFU.RCP R6, R6 ;  /* 0x0000000600067308 */ /* 0x001e240000001000 */
[----:B0-----:R-:W-:Y:S02]  /*0090*/  VIADD R4, R6, 0xffffffe ;  /* 0x0ffffffe06047836 */ /* 0x001fe40000000000 */
[----:B------:R-:W0:Y:S04]  /*00a0*/  S2R R6, SR_TID.X ;  /* 0x0000000000067919 */ /* 0x000e280000002100 */
[----:B------:R1:W3:Y:S02]  /*00b0*/  F2I.FTZ.U32.TRUNC.NTZ R5, R4 ;  /* 0x0000000400057305 */ /* 0x0002e4000021f000 */
[----:B-1----:R-:W-:-:S02]  /*00c0*/  IMAD.MOV.U32 R4, RZ, RZ, RZ ;  /* 0x000000ffff047224 */ /* 0x002fc400078e00ff */
[----:B---3--:R-:W-:-:S04]  /*00d0*/  IMAD.MOV R7, RZ, RZ, -R5 ;  /* 0x000000ffff077224 */ /* 0x008fc800078e0a05 */
[----:B------:R-:W-:-:S04]  /*00e0*/  IMAD R7, R7, UR5, RZ ;  /* 0x0000000507077c24 */ /* 0x000fc8000f8e02ff */
[----:B------:R-:W-:-:S06]  /*00f0*/  IMAD.HI.U32 R5, R5, R7, R4 ;  /* 0x0000000705057227 */ /* 0x000fcc00078e0004 */
[----:B--2---:R-:W-:-:S05]  /*0100*/  IMAD.HI.U32 R5, R5, R0, RZ ;  /* 0x0000000005057227 */ /* 0x004fca00078e00ff */
[----:B------:R-:W-:-:S05]  /*0110*/  IADD3 R3, PT, PT, -R5, RZ, RZ ;  /* 0x000000ff05037210 */ /* 0x000fca0007ffe1ff */
[----:B------:R-:W-:-:S05]  /*0120*/  IMAD R2, R3, UR5, R0 ;  /* 0x0000000503027c24 */ /* 0x000fca000f8e0200 */
[----:B------:R-:W-:-:S13]  /*0130*/  ISETP.GE.U32.AND P1, PT, R2, UR5, PT ;  /* 0x0000000502007c0c */ /* 0x000fda000bf26070 */
[----:B------:R-:W-:Y:S02]  /*0140*/  @P1 VIADD R2, R2, -UR5 ;  /* 0x8000000502021c36 */ /* 0x000fe40008000000 */
[----:B------:R-:W-:Y:S01]  /*0150*/  @P1 VIADD R5, R5, 0x1 ;  /* 0x0000000105051836 */ /* 0x000fe20000000000 */
[----:B0-----:R-:W-:Y:S02]  /*0160*/  ISETP.NE.AND P1, PT, R6, UR4, PT ;  /* 0x0000000406007c0c */ /* 0x001fe4000bf25270 */
[----:B------:R-:W-:-:S13]  /*0170*/  ISETP.GE.U32.AND P2, PT, R2, UR5, PT ;  /* 0x0000000502007c0c */ /* 0x000fda000bf46070 */
[----:B------:R-:W-:Y:S02]  /*0180*/  @P2 IADD3 R5, PT, PT, R5, 0x1, RZ ;  /* 0x0000000105052810 */ /* 0x000fe40007ffe0ff */
[----:B------:R-:W-:-:S05]  /*0190*/  @!P0 LOP3.LUT R5, RZ, UR5, RZ, 0x33, !PT ;  /* 0x00000005ff058c12 */ /* 0x000fca000f8e33ff */
[----:B------:R-:W-:-:S04]  /*01a0*/  IMAD R7, R5, R6, RZ ;  /* 0x0000000605077224 */ /* 0x000fc800078e02ff */
[----:B------:R-:W-:-:S05]  /*01b0*/  @P1 IMAD.IADD R0, R5, 0x1, R7 ;  /* 0x0000000105001824 */ /* 0x000fca00078e0207 */
[----:B------:R-:W-:-:S13]  /*01c0*/  ISETP.GE.AND P0, PT, R7, R0, PT ;  /* 0x000000000700720c */ /* 0x000fda0003f06270 */
[----:B------:R-:W-:Y:S05]  /*01d0*/  @P0 EXIT ;  /* 0x000000000000094d */ /* 0x000fea0003800000 */
[----:B------:R-:W-:Y:S01]  /*01e0*/  IMAD.IADD R2, R0, 0x1, -R7 ;  /* 0x0000000100027824 */ /* 0x000fe200078e0a07 */
[----:B------:R-:W-:Y:S01]  /*01f0*/  IADD3 R3, PT, PT, R7, -R0, RZ ;  /* 0x8000000007037210 */ /* 0x000fe20007ffe0ff */
[----:B------:R-:W-:Y:S03]  /*0200*/  BSSY.RECONVERGENT B0, `(.L_x_0) ;  /* 0x0000010000007945 */ /* 0x000fe60003800200 */
[----:B------:R-:W-:Y:S02]  /*0210*/  LOP3.LUT P1, R4, R2, 0x3, RZ, 0xc0, !PT ;  /* 0x0000000302047812 */ /* 0x000fe4000782c0ff */
[----:B------:R-:W-:-:S11]  /*0220*/  ISETP.GT.U32.AND P0, PT, R3, -0x4, PT ;  /* 0xfffffffc0300780c */ /* 0x000fd60003f04070 */
[----:B------:R-:W-:Y:S05]  /*0230*/  @!P1 BRA `(.L_x_1) ;  /* 0x0000000000309947 */ /* 0x000fea0003800000 */
[----:B------:R-:W0:Y:S01]  /*0240*/  S2R R6, SR_LANEID ;  /* 0x0000000000067919 */ /* 0x000e220000000000 */
[----:B------:R-:W1:Y:S01]  /*0250*/  LDC.64 R2, c[0x0][0x3a0] ;  /* 0x0000e800ff027b82 */ /* 0x000e620000000a00 */
[--C-:B------:R-:W-:Y:S02]  /*0260*/  IMAD.IADD R7, R7, 0x1, R4.reuse ;  /* 0x0000000107077824 */ /* 0x100fe400078e0204 */
[----:B------:R-:W-:-:S07]  /*0270*/  IMAD.MOV R4, RZ, RZ, -R4 ;  /* 0x000000ffff047224 */ /* 0x000fce00078e0a04 */
.L_x_2:
[----:B------:R-:W-:Y:S02]  /*0280*/  VOTEU.ANY UR4, UPT, PT ;  /* 0x0000000000047886 */ /* 0x000fe400038e0100 */
[----:B------:R-:W-:Y:S02]  /*0290*/  UFLO.U32 UR5, UR4 ;  /* 0x00000004000572bd */ /* 0x000fe400080e0000 */
[----:B------:R-:W1:Y:S04]  /*02a0*/  POPC R5, UR4 ;  /* 0x0000000400057d09 */ /* 0x000e680008000000 */
[----:B0-----:R-:W-:Y:S02]  /*02b0*/  ISETP.EQ.U32.AND P1, PT, R6, UR5, PT ;  /* 0x0000000506007c0c */ /* 0x001fe4000bf22070 */
[----:B------:R-:W-:-:S11]  /*02c0*/  IADD3 R4, PT, PT, R4, 0x1, RZ ;  /* 0x0000000104047810 */ /* 0x000fd60007ffe0ff */
[----:B-1----:R2:W-:Y:S01]  /*02d0*/  @P1 REDG.E.ADD.STRONG.GPU desc[UR6][R2.64], R5 ;  /* 0x000000050200198e */ /* 0x0025e2000c12e106 */
[----:B------:R-:W-:-:S13]  /*02e0*/  ISETP.NE.AND P1, PT, R4, RZ, PT ;  /* 0x000000ff0400720c */ /* 0x000fda0003f25270 */
[----:B--2---:R-:W-:Y:S05]  /*02f0*/  @P1 BRA `(.L_x_2) ;  /* 0xfffffffc00e01947 */ /* 0x004fea000383ffff */
.L_x_1:
[----:B------:R-:W-:Y:S05]  /*0300*/  BSYNC.RECONVERGENT B0 ;  /* 0x0000000000007941 */ /* 0x000fea0003800200 */
.L_x_0:
[----:B------:R-:W-:Y:S05]  /*0310*/  @P0 EXIT ;  /* 0x000000000000094d */ /* 0x000fea0003800000 */
[----:B------:R-:W0:Y:S01]  /*0320*/  S2R R4, SR_LANEID ;  /* 0x0000000000047919 */ /* 0x000e220000000000 */
[----:B------:R-:W1:Y:S01]  /*0330*/  LDC.64 R2, c[0x0][0x3a0] ;  /* 0x0000e800ff027b82 */ /* 0x000e620000000a00 */
[----:B------:R-:W-:-:S07]  /*0340*/  IMAD.IADD R0, R7, 0x1, -R0 ;  /* 0x0000000107007824 */ /* 0x000fce00078e0a00 */
.L_x_3:
[----:B------:R-:W-:Y:S02]  /*0350*/  VOTEU.ANY UR4, UPT, PT ;  /* 0x0000000000047886 */ /* 0x000fe400038e0100 */
[----:B------:R-:W-:Y:S02]  /*0360*/  UFLO.U32 UR5, UR4 ;  /* 0x00000004000572bd */ /* 0x000fe400080e0000 */
[----:B------:R-:W1:Y:S04]  /*0370*/  POPC R5, UR4 ;  /* 0x0000000400057d09 */ /* 0x000e680008000000 */
[----:B0-----:R-:W-:Y:S02]  /*0380*/  ISETP.EQ.U32.AND P0, PT, R4, UR5, PT ;  /* 0x0000000504007c0c */ /* 0x001fe4000bf02070 */
[----:B------:R-:W-:-:S11]  /*0390*/  IADD3 R0, PT, PT, R0, 0x4, RZ ;  /* 0x0000000400007810 */ /* 0x000fd60007ffe0ff */
[----:B-1----:R2:W-:Y:S04]  /*03a0*/  @P0 REDG.E.ADD.STRONG.GPU desc[UR6][R2.64], R5 ;  /* 0x000000050200098e */ /* 0x0025e8000c12e106 */
[----:B------:R2:W-:Y:S04]  /*03b0*/  @P0 REDG.E.ADD.STRONG.GPU desc[UR6][R2.64], R5 ;  /* 0x000000050200098e */ /* 0x0005e8000c12e106 */
[----:B------:R2:W-:Y:S04]  /*03c0*/  @P0 REDG.E.ADD.STRONG.GPU desc[UR6][R2.64], R5 ;  /* 0x000000050200098e */ /* 0x0005e8000c12e106 */
[----:B------:R2:W-:Y:S01]  /*03d0*/  @P0 REDG.E.ADD.STRONG.GPU desc[UR6][R2.64], R5 ;  /* 0x000000050200098e */ /* 0x0005e2000c12e106 */
[----:B------:R-:W-:-:S13]  /*03e0*/  ISETP.NE.AND P0, PT, R0, RZ, PT ;  /* 0x000000ff0000720c */ /* 0x000fda0003f05270 */
[----:B--2---:R-:W-:Y:S05]  /*03f0*/  @P0 BRA `(.L_x_3) ;  /* 0xfffffffc00d40947 */ /* 0x004fea000383ffff */
[----:B------:R-:W-:Y:S05]  /*0400*/  EXIT ;  /* 0x000000000000794d */ /* 0x000fea0003800000 */
.L_x_4:
[----:B------:R-:W-:-:S00]  /*0410*/  BRA `(.L_x_4) ;  /* 0xfffffffc00fc7947 */ /* 0x000fc0000383ffff */
[----:B------:R-:W-:-:S00]  /*0420*/  NOP ;  /* 0x0000000000007918 */ /* 0x000fc00000000000 */
        /* <DEDUP_REMOVED lines=13> */
.L_x_5:


//--------------------- .nv.shared.reserved.0     --------------------------
	.section	.nv.shared.reserved.0,"aw",@nobits
	.weak		__nv_reservedSMEM_offset_0_alias
	.size		__nv_reservedSMEM_offset_0_alias, 0, 64
	.other		__nv_reservedSMEM_offset_0_alias,@"STO_CUDA_RESERVED_SHARED STV_DEFAULT"
__nv_reservedSMEM_offset_0_alias:
	.zero		0
	.zero		64


//--------------------- .nv.constant0._Z10run_on_gpuPiPfPcS_Pj --------------------------
	.section	.nv.constant0._Z10run_on_gpuPiPfPcS_Pj,"a",@progbits
	.sectionflags	@""
	.align	4
.nv.constant0._Z10run_on_gpuPiPfPcS_Pj:
	.zero		936


//--------------------- SYMBOLS --------------------------

	.type		.nv.reservedSmem.offset0,@object
	.size		.nv.reservedSmem.offset0,0x4
